	.headerflags	@"EF_CUDA_TEXMODE_UNIFIED EF_CUDA_64BIT_ADDRESS EF_CUDA_ACCELERATORS EF_CUDA_SM90 EF_CUDA_VIRTUAL_SM(EF_CUDA_SM90)"
	.elftype	@"ET_EXEC"


//--------------------- .nv.info                  --------------------------
	.section	.nv.info,"",@"SHT_CUDA_INFO"
	.align	4


	//----- nvinfo : EIATTR_REGCOUNT
	.align		4
        /*0000*/ 	.byte	0x04, 0x2f
        /*0002*/ 	.short	(.L_3 - .L_2)
	.align		4
.L_2:
        /*0004*/ 	.word	index@(triton_poi_fused__native_batch_norm_legit_no_training_relu_3)
        /*0008*/ 	.word	0x00000028


	//----- nvinfo : EIATTR_MIN_STACK_SIZE
	.align		4
.L_3:
        /*000c*/ 	.byte	0x04, 0x12
        /*000e*/ 	.short	(.L_5 - .L_4)
	.align		4
.L_4:
        /*0010*/ 	.word	index@(triton_poi_fused__native_batch_norm_legit_no_training_relu_3)
        /*0014*/ 	.word	0x00000000


	//----- nvinfo : EIATTR_FRAME_SIZE
	.align		4
.L_5:
        /*0018*/ 	.byte	0x04, 0x11
        /*001a*/ 	.short	(.L_7 - .L_6)
	.align		4
.L_6:
        /*001c*/ 	.word	index@(triton_poi_fused__native_batch_norm_legit_no_training_relu_3)
        /*0020*/ 	.word	0x00000000


	//----- nvinfo : EIATTR_MIN_STACK_SIZE
	.align		4
.L_7:
        /*0024*/ 	.byte	0x04, 0x12
        /*0026*/ 	.short	(.L_9 - .L_8)
	.align		4
.L_8:
        /*0028*/ 	.word	index@(triton_poi_fused__native_batch_norm_legit_no_training_relu_3)
        /*002c*/ 	.word	0x00000000
.L_9:


//--------------------- .nv.info.triton_poi_fused__native_batch_norm_legit_no_training_relu_3 --------------------------
	.section	.nv.info.triton_poi_fused__native_batch_norm_legit_no_training_relu_3,"",@"SHT_CUDA_INFO"
	.sectionflags	@""
	.align	4


	//----- nvinfo : EIATTR_CUDA_API_VERSION
	.align		4
        /*0000*/ 	.byte	0x04, 0x37
        /*0002*/ 	.short	(.L_11 - .L_10)
.L_10:
        /*0004*/ 	.word	0x0000007c


	//----- nvinfo : EIATTR_KPARAM_INFO
	.align		4
.L_11:
        /*0008*/ 	.byte	0x04, 0x17
        /*000a*/ 	.short	(.L_13 - .L_12)
.L_12:
        /*000c*/ 	.word	0x00000000
        /*0010*/ 	.short	0x0007
        /*0012*/ 	.short	0x0034
        /*0014*/ 	.byte	0x00, 0xf0, 0x11, 0x00


	//----- nvinfo : EIATTR_KPARAM_INFO
	.align		4
.L_13:
        /*0018*/ 	.byte	0x04, 0x17
        /*001a*/ 	.short	(.L_15 - .L_14)
.L_14:
        /*001c*/ 	.word	0x00000000
        /*0020*/ 	.short	0x0006
        /*0022*/ 	.short	0x0030
        /*0024*/ 	.byte	0x00, 0xf0, 0x11, 0x00


	//----- nvinfo : EIATTR_KPARAM_INFO
	.align		4
.L_15:
        /*0028*/ 	.byte	0x04, 0x17
        /*002a*/ 	.short	(.L_17 - .L_16)
.L_16:
        /*002c*/ 	.word	0x00000000
        /*0030*/ 	.short	0x0005
        /*0032*/ 	.short	0x0028
        /*0034*/ 	.byte	0x00, 0xf4, 0x21, 0x00


	//----- nvinfo : EIATTR_KPARAM_INFO
	.align		4
.L_17:
        /*0038*/ 	.byte	0x04, 0x17
        /*003a*/ 	.short	(.L_19 - .L_18)
.L_18:
        /*003c*/ 	.word	0x00000000
        /*0040*/ 	.short	0x0004
        /*0042*/ 	.short	0x0020
        /*0044*/ 	.byte	0x00, 0xf4, 0x21, 0x00


	//----- nvinfo : EIATTR_KPARAM_INFO
	.align		4
.L_19:
        /*0048*/ 	.byte	0x04, 0x17
        /*004a*/ 	.short	(.L_21 - .L_20)
.L_20:
        /*004c*/ 	.word	0x00000000
        /*0050*/ 	.short	0x0003
        /*0052*/ 	.short	0x0018
        /*0054*/ 	.byte	0x00, 0xf4, 0x21, 0x00


	//----- nvinfo : EIATTR_KPARAM_INFO
	.align		4
.L_21:
        /*0058*/ 	.byte	0x04, 0x17
        /*005a*/ 	.short	(.L_23 - .L_22)
.L_22:
        /*005c*/ 	.word	0x00000000
        /*0060*/ 	.short	0x0002
        /*0062*/ 	.short	0x0010
        /*0064*/ 	.byte	0x00, 0xf4, 0x21, 0x00


	//----- nvinfo : EIATTR_KPARAM_INFO
	.align		4
.L_23:
        /*0068*/ 	.byte	0x04, 0x17
        /*006a*/ 	.short	(.L_25 - .L_24)
.L_24:
        /*006c*/ 	.word	0x00000000
        /*0070*/ 	.short	0x0001
        /*0072*/ 	.short	0x0008
        /*0074*/ 	.byte	0x00, 0xf4, 0x21, 0x00


	//----- nvinfo : EIATTR_KPARAM_INFO
	.align		4
.L_25:
        /*0078*/ 	.byte	0x04, 0x17
        /*007a*/ 	.short	(.L_27 - .L_26)
.L_26:
        /*007c*/ 	.word	0x00000000
        /*0080*/ 	.short	0x0000
        /*0082*/ 	.short	0x0000
        /*0084*/ 	.byte	0x00, 0xf4, 0x21, 0x00


	//----- nvinfo : EIATTR_SPARSE_MMA_MASK
	.align		4
.L_27:
        /*0088*/ 	.byte	0x03, 0x50
        /*008a*/ 	.short	0x0000


	//----- nvinfo : EIATTR_MAXREG_COUNT
	.align		4
        /*008c*/ 	.byte	0x03, 0x1b
        /*008e*/ 	.short	0x00ff


	//----- nvinfo : EIATTR_EXIT_INSTR_OFFSETS
	.align		4
        /*0090*/ 	.byte	0x04, 0x1c
        /*0092*/ 	.short	(.L_29 - .L_28)


	//   ....[0]....
.L_28:
        /*0094*/ 	.word	0x00001ca0


	//   ....[1]....
        /*0098*/ 	.word	0x00001d40


	//----- nvinfo : EIATTR_REQNTID
	.align		4
.L_29:
        /*009c*/ 	.byte	0x04, 0x10
        /*009e*/ 	.short	(.L_31 - .L_30)
.L_30:
        /*00a0*/ 	.word	0x00000100
        /*00a4*/ 	.word	0x00000001
        /*00a8*/ 	.word	0x00000001


	//----- nvinfo : EIATTR_CBANK_PARAM_SIZE
	.align		4
.L_31:
        /*00ac*/ 	.byte	0x03, 0x19
        /*00ae*/ 	.short	0x0038


	//----- nvinfo : EIATTR_PARAM_CBANK
	.align		4
        /*00b0*/ 	.byte	0x04, 0x0a
        /*00b2*/ 	.short	(.L_33 - .L_32)
	.align		4
.L_32:
        /*00b4*/ 	.word	index@(.nv.constant0.triton_poi_fused__native_batch_norm_legit_no_training_relu_3)
        /*00b8*/ 	.short	0x0210
        /*00ba*/ 	.short	0x0038


	//----- nvinfo : EIATTR_SW_WAR
	.align		4
.L_33:
        /*00bc*/ 	.byte	0x04, 0x36
        /*00be*/ 	.short	(.L_35 - .L_34)
.L_34:
        /*00c0*/ 	.word	0x00000008
.L_35:


//--------------------- .nv.callgraph             --------------------------
	.section	.nv.callgraph,"",@"SHT_CUDA_CALLGRAPH"
	.align	4
	.sectionentsize	8
	.align		4
        /*0000*/ 	.word	0x00000000
	.align		4
        /*0004*/ 	.word	0xffffffff
	.align		4
        /*0008*/ 	.word	0x00000000
	.align		4
        /*000c*/ 	.word	0xfffffffe
	.align		4
        /*0010*/ 	.word	0x00000000
	.align		4
        /*0014*/ 	.word	0xfffffffd
	.align		4
        /*0018*/ 	.word	0x00000000
	.align		4
        /*001c*/ 	.word	0xfffffffc


//--------------------- .nv.constant4             --------------------------
	.section	.nv.constant4,"a",@progbits
	.align	8
	.align		8
.nv.constant4:
        /*0000*/ 	.dword	_$_str
	.align		8
        /*0008*/ 	.dword	_$_str_$_2


//--------------------- .text.triton_poi_fused__native_batch_norm_legit_no_training_relu_3 --------------------------
	.section	.text.triton_poi_fused__native_batch_norm_legit_no_training_relu_3,"ax",@progbits
	.sectionflags	@"SHF_BARRIERS=1"
	.align	128
        .global         triton_poi_fused__native_batch_norm_legit_no_training_relu_3
        .type           triton_poi_fused__native_batch_norm_legit_no_training_relu_3,@function
        .size           triton_poi_fused__native_batch_norm_legit_no_training_relu_3,(.L_x_1 - triton_poi_fused__native_batch_norm_legit_no_training_relu_3)
        .other          triton_poi_fused__native_batch_norm_legit_no_training_relu_3,@"STO_CUDA_ENTRY STV_DEFAULT"
triton_poi_fused__native_batch_norm_legit_no_training_relu_3:
.text.triton_poi_fused__native_batch_norm_legit_no_training_relu_3:
[----:B------:R-:W0:Y:S01]  /*0000*/  LDC R1, c[0x0][0x28] ;  /* 0x00000a00ff017b82 */ /* 0x000e220000000800 */
[----:B------:R-:W1:Y:S01]  /*0010*/  S2R R21, SR_TID.X ;  /* 0x0000000000157919 */ /* 0x000e620000002100 */
[----:B------:R-:W-:Y:S02]  /*0020*/  CS2R R8, SRZ ;  /* 0x0000000000087805 */ /* 0x000fe4000001ff00 */
[----:B------:R-:W-:Y:S01]  /*0030*/  CS2R R10, SRZ ;  /* 0x00000000000a7805 */ /* 0x000fe2000001ff00 */
[----:B------:R-:W-:Y:S01]  /*0040*/  ULDC.64 UR6, c[0x0][0x208] ;  /* 0x0000820000067ab9 */ /* 0x000fe20000000a00 */
[----:B------:R-:W2:Y:S01]  /*0050*/  S2R R24, SR_CTAID.Y ;  /* 0x0000000000187919 */ /* 0x000ea20000002600 */
[----:B------:R-:W-:Y:S02]  /*0060*/  CS2R R12, SRZ ;  /* 0x00000000000c7805 */ /* 0x000fe4000001ff00 */
[----:B------:R-:W-:Y:S01]  /*0070*/  CS2R R14, SRZ ;  /* 0x00000000000e7805 */ /* 0x000fe2000001ff00 */
[----:B------:R-:W3:Y:S01]  /*0080*/  S2R R22, SR_CTAID.X ;  /* 0x0000000000167919 */ /* 0x000ee20000002500 */
[----:B-1----:R-:W-:Y:S01]  /*0090*/  IMAD.SHL.U32 R0, R21, 0x4, RZ ;  /* 0x0000000415007824 */ /* 0x002fe200078e00ff */
[----:B------:R-:W-:-:S04]  /*00a0*/  SHF.R.U32.HI R5, RZ, 0x6, R21 ;  /* 0x00000006ff057819 */ /* 0x000fc80000011615 */
[----:B------:R-:W-:Y:S02]  /*00b0*/  LOP3.LUT R3, R0, 0xfc, RZ, 0xc0, !PT ;  /* 0x000000fc00037812 */ /* 0x000fe400078ec0ff */
[----:B------:R-:W-:Y:S01]  /*00c0*/  SGXT.U32 R5, R5, 0x2 ;  /* 0x000000020505781a */ /* 0x000fe20000000000 */
[----:B---3--:R-:W-:Y:S01]  /*00d0*/  IMAD.SHL.U32 R22, R22, 0x10, RZ ;  /* 0x0000001016167824 */ /* 0x008fe200078e00ff */
[----:B--2---:R-:W-:Y:S02]  /*00e0*/  PRMT R0, R3, 0x6540, R24 ;  /* 0x0000654003007816 */ /* 0x004fe40000000018 */
[----:B------:R-:W1:Y:S02]  /*00f0*/  LDC.64 R2, c[0x0][0x210] ;  /* 0x00008400ff027b82 */ /* 0x000e640000000a00 */
[C---:B------:R-:W-:Y:S01]  /*0100*/  ISETP.GE.AND P0, PT, R0.reuse, 0x180, PT ;  /* 0x000001800000780c */ /* 0x040fe20003f06270 */
[----:B------:R-:W-:Y:S01]  /*0110*/  IMAD.HI R4, R0, 0x2aaaaaab, RZ ;  /* 0x2aaaaaab00047827 */ /* 0x000fe200078e02ff */
[----:B------:R-:W-:-:S04]  /*0120*/  LOP3.LUT R19, R22, R5, RZ, 0xfc, !PT ;  /* 0x0000000516137212 */ /* 0x000fc800078efcff */
[----:B------:R-:W-:Y:S02]  /*0130*/  SHF.R.U32.HI R7, RZ, 0x1f, R4 ;  /* 0x0000001fff077819 */ /* 0x000fe40000011604 */
[C---:B------:R-:W-:Y:S02]  /*0140*/  ISETP.LT.AND P1, PT, R19.reuse, 0x3c1, !P0 ;  /* 0x000003c11300780c */ /* 0x040fe40004721270 */
[----:B------:R-:W-:Y:S02]  /*0150*/  LEA.HI.SX32 R7, R4, R7, 0x1c ;  /* 0x0000000704077211 */ /* 0x000fe400078fe2ff */
[----:B------:R-:W-:-:S03]  /*0160*/  LOP3.LUT R4, R19, 0x4, RZ, 0xfc, !PT ;  /* 0x0000000413047812 */ /* 0x000fc600078efcff */
[----:B------:R-:W-:Y:S01]  /*0170*/  IMAD R0, R7, -0x60, R0 ;  /* 0xffffffa007007824 */ /* 0x000fe200078e0200 */
[----:B------:R-:W-:-:S03]  /*0180*/  ISETP.LT.AND P2, PT, R4, 0x3c1, !P0 ;  /* 0x000003c10400780c */ /* 0x000fc60004741270 */
[----:B------:R-:W-:-:S04]  /*0190*/  IMAD R0, R7, 0x16860, R0 ;  /* 0x0001686007007824 */ /* 0x000fc800078e0200 */
[C---:B------:R-:W-:Y:S01]  /*01a0*/  IMAD R23, R19.reuse, 0x60, R0 ;  /* 0x0000006013177824 */ /* 0x040fe200078e0200 */
[----:B------:R-:W-:-:S03]  /*01b0*/  LOP3.LUT R0, R19, 0x8, RZ, 0xfc, !PT ;  /* 0x0000000813007812 */ /* 0x000fc600078efcff */
[----:B-1----:R-:W-:Y:S01]  /*01c0*/  IMAD.WIDE R4, R23, 0x4, R2 ;  /* 0x0000000417047825 */ /* 0x002fe200078e0202 */
[----:B------:R-:W-:-:S03]  /*01d0*/  ISETP.LT.AND P3, PT, R0, 0x3c1, !P0 ;  /* 0x000003c10000780c */ /* 0x000fc60004761270 */
[----:B------:R-:W-:Y:S01]  /*01e0*/  VIADD R7, R23, 0x180 ;  /* 0x0000018017077836 */ /* 0x000fe20000000000 */
[----:B------:R1:W2:Y:S03]  /*01f0*/  @P1 LDG.E.EL.128 R8, desc[UR6][R4.64] ;  /* 0x0000000604081981 */ /* 0x0002a6000c2e1d00 */
[----:B------:R-:W-:-:S05]  /*0200*/  IMAD.WIDE R6, R7, 0x4, R2 ;  /* 0x0000000407067825 */ /* 0x000fca00078e0202 */
[----:B------:R3:W4:Y:S01]  /*0210*/  @P2 LDG.E.EL.128 R12, desc[UR6][R6.64] ;  /* 0x00000006060c2981 */ /* 0x000722000c2e1d00 */
[----:B------:R-:W-:Y:S01]  /*0220*/  VIADD R27, R23, 0x300 ;  /* 0x00000300171b7836 */ /* 0x000fe20000000000 */
[----:B------:R-:W-:Y:S02]  /*0230*/  LOP3.LUT R0, R19, 0xc, RZ, 0xfc, !PT ;  /* 0x0000000c13007812 */ /* 0x000fe400078efcff */
[----:B------:R-:W-:Y:S02]  /*0240*/  CS2R R16, SRZ ;  /* 0x0000000000107805 */ /* 0x000fe4000001ff00 */
[----:B------:R-:W-:Y:S01]  /*0250*/  CS2R R18, SRZ ;  /* 0x0000000000127805 */ /* 0x000fe2000001ff00 */
[----:B------:R-:W-:-:S05]  /*0260*/  IMAD.WIDE R26, R27, 0x4, R2 ;  /* 0x000000041b1a7825 */ /* 0x000fca00078e0202 */
[----:B------:R5:W4:Y:S01]  /*0270*/  @P3 LDG.E.EL.128 R16, desc[UR6][R26.64] ;  /* 0x000000061a103981 */ /* 0x000b22000c2e1d00 */
[----:B------:R-:W-:Y:S01]  /*0280*/  ISETP.LT.AND P0, PT, R0, 0x3c1, !P0 ;  /* 0x000003c10000780c */ /* 0x000fe20004701270 */
[----:B------:R-:W-:Y:S01]  /*0290*/  VIADD R23, R23, 0x480 ;  /* 0x0000048017177836 */ /* 0x000fe20000000000 */
[----:B-1----:R-:W-:Y:S02]  /*02a0*/  CS2R R4, SRZ ;  /* 0x0000000000047805 */ /* 0x002fe4000001ff00 */
[----:B---3--:R-:W-:Y:S01]  /*02b0*/  CS2R R6, SRZ ;  /* 0x0000000000067805 */ /* 0x008fe2000001ff00 */
[----:B------:R-:W-:-:S08]  /*02c0*/  IMAD.WIDE R2, R23, 0x4, R2 ;  /* 0x0000000417027825 */ /* 0x000fd000078e0202 */
[----:B------:R1:W3:Y:S01]  /*02d0*/  @P0 LDG.E.EL.128 R4, desc[UR6][R2.64] ;  /* 0x0000000602040981 */ /* 0x0002e2000c2e1d00 */
[----:B------:R-:W1:Y:S01]  /*02e0*/  S2UR UR5, SR_CgaCtaId ;  /* 0x00000000000579c3 */ /* 0x000e620000008800 */
[----:B------:R-:W-:Y:S01]  /*02f0*/  IMAD.SHL.U32 R25, R21, 0x10, RZ ;  /* 0x0000001015197824 */ /* 0x000fe200078e00ff */
[----:B------:R-:W-:Y:S01]  /*0300*/  UMOV UR4, 0x400 ;  /* 0x0000040000047882 */ /* 0x000fe20000000000 */
[----:B------:R-:W-:-:S03]  /*0310*/  SHF.R.U32.HI R0, RZ, 0x2, R21 ;  /* 0x00000002ff007819 */ /* 0x000fc60000011615 */
[----:B------:R-:W-:Y:S02]  /*0320*/  LOP3.LUT R25, R25, 0xff0, RZ, 0xc0, !PT ;  /* 0x00000ff019197812 */ /* 0x000fe400078ec0ff */
[----:B------:R-:W-:Y:S01]  /*0330*/  LOP3.LUT R0, R0, 0x30, RZ, 0xc0, !PT ;  /* 0x0000003000007812 */ /* 0x000fe200078ec0ff */
[----:B01----:R-:W-:-:S06]  /*0340*/  UPRMT UR4, UR5, 0x654, UR4 ;  /* 0x0000065405047896 */ /* 0x003fcc0008000004 */
[----:B------:R-:W-:Y:S02]  /*0350*/  IADD3 R32, R25, UR4, R0 ;  /* 0x0000000419207c10 */ /* 0x000fe4000fffe000 */
[----:B------:R-:W-:-:S04]  /*0360*/  LOP3.LUT R23, R21, 0xff, RZ, 0xc0, !PT ;  /* 0x000000ff15177812 */ /* 0x000fc800078ec0ff */
[----:B------:R-:W-:Y:S02]  /*0370*/  LEA R20, R23, UR4, 0x2 ;  /* 0x0000000417147c11 */ /* 0x000fe4000f8e10ff */
[----:B------:R-:W-:-:S04]  /*0380*/  PRMT R33, R21, 0x6540, R24 ;  /* 0x0000654015217816 */ /* 0x000fc80000000018 */
[C---:B------:R-:W-:Y:S01]  /*0390*/  ISETP.GE.AND P0, PT, R33.reuse, 0x180, PT ;  /* 0x000001802100780c */ /* 0x040fe20003f06270 */
[----:B--2---:R0:W-:Y:S01]  /*03a0*/  STS.128 [R32], R8 ;  /* 0x0000000820007388 */ /* 0x0041e20000000c00 */
[----:B------:R-:W-:Y:S08]  /*03b0*/  BAR.SYNC.DEFER_BLOCKING 0x0 ;  /* 0x0000000000007b1d */ /* 0x000ff00000010000 */
[----:B0-----:R-:W0:Y:S01]  /*03c0*/  LDC.64 R8, c[0x0][0x220] ;  /* 0x00008800ff087b82 */ /* 0x001e220000000a00 */
[----:B-----5:R-:W1:Y:S04]  /*03d0*/  LDS R26, [R20] ;  /* 0x00000000141a7984 */ /* 0x020e680000000800 */
[----:B------:R-:W-:Y:S04]  /*03e0*/  LDS R27, [R20+0x410] ;  /* 0x00041000141b7984 */ /* 0x000fe80000000800 */
[----:B------:R-:W-:Y:S04]  /*03f0*/  LDS R28, [R20+0x820] ;  /* 0x00082000141c7984 */ /* 0x000fe80000000800 */
[----:B------:R-:W-:Y:S01]  /*0400*/  LDS R29, [R20+0xc30] ;  /* 0x000c3000141d7984 */ /* 0x000fe20000000800 */
[----:B------:R-:W-:Y:S06]  /*0410*/  BAR.SYNC.DEFER_BLOCKING 0x0 ;  /* 0x0000000000007b1d */ /* 0x000fec0000010000 */
[----:B----4-:R2:W-:Y:S02]  /*0420*/  STS.128 [R32], R12 ;  /* 0x0000000c20007388 */ /* 0x0105e40000000c00 */
[----:B------:R-:W-:Y:S06]  /*0430*/  BAR.SYNC.DEFER_BLOCKING 0x0 ;  /* 0x0000000000007b1d */ /* 0x000fec0000010000 */
[----:B------:R-:W-:Y:S04]  /*0440*/  LDS R30, [R20] ;  /* 0x00000000141e7984 */ /* 0x000fe80000000800 */
[----:B------:R-:W-:Y:S04]  /*0450*/  LDS R31, [R20+0x410] ;  /* 0x00041000141f7984 */ /* 0x000fe80000000800 */
[----:B------:R-:W-:Y:S04]  /*0460*/  LDS R10, [R20+0x820] ;  /* 0x00082000140a7984 */ /* 0x000fe80000000800 */
[----:B------:R-:W4:Y:S01]  /*0470*/  LDS R11, [R20+0xc30] ;  /* 0x000c3000140b7984 */ /* 0x000f220000000800 */
[----:B------:R-:W-:Y:S06]  /*0480*/  BAR.SYNC.DEFER_BLOCKING 0x0 ;  /* 0x0000000000007b1d */ /* 0x000fec0000010000 */
[----:B------:R-:W-:Y:S02]  /*0490*/  STS.128 [R32], R16 ;  /* 0x0000001020007388 */ /* 0x000fe40000000c00 */
[----:B------:R-:W-:Y:S06]  /*04a0*/  BAR.SYNC.DEFER_BLOCKING 0x0 ;  /* 0x0000000000007b1d */ /* 0x000fec0000010000 */
[----:B------:R-:W-:Y:S04]  /*04b0*/  LDS R3, [R20] ;  /* 0x0000000014037984 */ /* 0x000fe80000000800 */
[----:B------:R-:W-:Y:S04]  /*04c0*/  LDS R0, [R20+0x410] ;  /* 0x0004100014007984 */ /* 0x000fe80000000800 */
[----:B------:R-:W5:Y:S04]  /*04d0*/  LDS R2, [R20+0x820] ;  /* 0x0008200014027984 */ /* 0x000f680000000800 */
[----:B------:R-:W1:Y:S01]  /*04e0*/  LDS R14, [R20+0xc30] ;  /* 0x000c3000140e7984 */ /* 0x000e620000000800 */
[----:B------:R-:W-:Y:S01]  /*04f0*/  BAR.SYNC.DEFER_BLOCKING 0x0 ;  /* 0x0000000000007b1d */ /* 0x000fe20000010000 */
[----:B--2---:R-:W-:-:S05]  /*0500*/  IMAD.HI R12, R33, 0x2aaaaaab, RZ ;  /* 0x2aaaaaab210c7827 */ /* 0x004fca00078e02ff */
[----:B------:R-:W-:-:S04]  /*0510*/  SHF.R.U32.HI R13, RZ, 0x1f, R12 ;  /* 0x0000001fff0d7819 */ /* 0x000fc8000001160c */
[----:B------:R-:W-:Y:S01]  /*0520*/  LEA.HI R12, R12, R13, RZ, 0x1c ;  /* 0x0000000d0c0c7211 */ /* 0x000fe200078fe0ff */
[----:B---3--:R2:W-:Y:S01]  /*0530*/  STS.128 [R32], R4 ;  /* 0x0000000420007388 */ /* 0x0085e20000000c00 */
[----:B------:R-:W-:Y:S03]  /*0540*/  BAR.SYNC.DEFER_BLOCKING 0x0 ;  /* 0x0000000000007b1d */ /* 0x000fe60000010000 */
[----:B------:R-:W-:Y:S02]  /*0550*/  IMAD R33, R12, -0x60, R33 ;  /* 0xffffffa00c217824 */ /* 0x000fe400078e0221 */
[----:B------:R-:W-:Y:S02]  /*0560*/  IMAD.MOV.U32 R15, RZ, RZ, RZ ;  /* 0x000000ffff0f7224 */ /* 0x000fe400078e00ff */
[----:B0-----:R-:W-:Y:S01]  /*0570*/  IMAD.WIDE R8, R33, 0x4, R8 ;  /* 0x0000000421087825 */ /* 0x001fe200078e0208 */
[----:B------:R-:W0:Y:S08]  /*0580*/  LDC.64 R12, c[0x0][0x218] ;  /* 0x00008600ff0c7b82 */ /* 0x000e300000000a00 */
[----:B--2---:R-:W2:Y:S08]  /*0590*/  LDC.64 R6, c[0x0][0x228] ;  /* 0x00008a00ff067b82 */ /* 0x004eb00000000a00 */
[----:B------:R-:W3:Y:S01]  /*05a0*/  LDC.64 R4, c[0x0][0x230] ;  /* 0x00008c00ff047b82 */ /* 0x000ee20000000a00 */
[----:B------:R0:W4:Y:S01]  /*05b0*/  @!P0 LDG.E.EL R15, desc[UR6][R8.64] ;  /* 0x00000006080f8981 */ /* 0x000122000c2e1900 */
[----:B------:R-:W-:Y:S01]  /*05c0*/  IMAD.MOV.U32 R19, RZ, RZ, RZ ;  /* 0x000000ffff137224 */ /* 0x000fe200078e00ff */
[----:B------:R-:W-:-:S02]  /*05d0*/  CS2R R16, SRZ ;  /* 0x0000000000107805 */ /* 0x000fc4000001ff00 */
[----:B------:R-:W1:Y:S01]  /*05e0*/  LDS R18, [R20] ;  /* 0x0000000014127984 */ /* 0x000e620000000800 */
[----:B0-----:R-:W-:-:S05]  /*05f0*/  IMAD.WIDE R12, R33, 0x4, R12 ;  /* 0x00000004210c7825 */ /* 0x001fca00078e020c */
[----:B------:R0:W1:Y:S01]  /*0600*/  @!P0 LDG.E.EL R19, desc[UR6][R12.64] ;  /* 0x000000060c138981 */ /* 0x000062000c2e1900 */
[----:B--2---:R-:W-:-:S05]  /*0610*/  IMAD.WIDE R6, R33, 0x4, R6 ;  /* 0x0000000421067825 */ /* 0x004fca00078e0206 */
[----:B------:R-:W2:Y:S01]  /*0620*/  @!P0 LDG.E.EL R17, desc[UR6][R6.64] ;  /* 0x0000000606118981 */ /* 0x000ea2000c2e1900 */
[----:B---3--:R-:W-:-:S05]  /*0630*/  IMAD.WIDE R4, R33, 0x4, R4 ;  /* 0x0000000421047825 */ /* 0x008fca00078e0204 */
[----:B------:R3:W2:Y:S01]  /*0640*/  @!P0 LDG.E.EL R16, desc[UR6][R4.64] ;  /* 0x0000000604108981 */ /* 0x0006a2000c2e1900 */
[----:B------:R-:W-:Y:S01]  /*0650*/  IMAD.MOV.U32 R8, RZ, RZ, 0x3e800000 ;  /* 0x3e800000ff087424 */ /* 0x000fe200078e00ff */
[----:B0-----:R-:W-:-:S04]  /*0660*/  SHF.R.U32.HI R12, RZ, 0x4, R21 ;  /* 0x00000004ff0c7819 */ /* 0x001fc80000011615 */
[----:B---3--:R-:W-:Y:S02]  /*0670*/  SGXT.U32 R5, R12, 0x4 ;  /* 0x000000040c05781a */ /* 0x008fe40000000000 */
[----:B------:R-:W0:Y:S02]  /*0680*/  LDS R12, [R20+0x410] ;  /* 0x00041000140c7984 */ /* 0x000e240000000800 */
[----:B------:R-:W-:Y:S01]  /*0690*/  PRMT R24, R5, 0x6540, R24 ;  /* 0x0000654005187816 */ /* 0x000fe20000000018 */
[----:B------:R-:W3:Y:S01]  /*06a0*/  S2UR UR4, SR_CgaCtaId ;  /* 0x00000000000479c3 */ /* 0x000ee20000008800 */
[----:B------:R-:W-:Y:S01]  /*06b0*/  LOP3.LUT R21, R22, 0xf, R21, 0xf8, !PT ;  /* 0x0000000f16157812 */ /* 0x000fe200078ef815 */
[----:B------:R-:W-:Y:S02]  /*06c0*/  UMOV UR5, 0x400 ;  /* 0x0000040000057882 */ /* 0x000fe40000000000 */
[----:B---3--:R-:W-:Y:S01]  /*06d0*/  UPRMT UR4, UR4, 0x654, UR5 ;  /* 0x0000065404047896 */ /* 0x008fe20008000005 */
[----:B----4-:R-:W-:-:S04]  /*06e0*/  FADD R15, R15, 0.0010000000474974513054 ;  /* 0x3a83126f0f0f7421 */ /* 0x010fc80000000000 */
[----:B------:R-:W3:Y:S02]  /*06f0*/  MUFU.SQRT R9, R15 ;  /* 0x0000000f00097308 */ /* 0x000ee40000002000 */
[C---:B---3--:R-:W-:Y:S02]  /*0700*/  FSETP.GT.AND P0, PT, R9.reuse, 8.50705917302346158658e+37, PT ;  /* 0x7e8000000900780b */ /* 0x048fe40003f04000 */
[----:B------:R-:W-:-:S11]  /*0710*/  FSETP.GEU.AND P1, PT, R9, 1.175494350822287508e-38, PT ;  /* 0x008000000900780b */ /* 0x000fd60003f2e000 */
[----:B------:R-:W-:-:S04]  /*0720*/  @P0 FMUL R9, R9, 0.25 ;  /* 0x3e80000009090820 */ /* 0x000fc80000400000 */
[----:B------:R-:W-:Y:S01]  /*0730*/  @!P1 FMUL R9, R9, 16777216 ;  /* 0x4b80000009099820 */ /* 0x000fe20000400000 */
[----:B------:R-:W-:Y:S02]  /*0740*/  FSEL R6, R8, 1, P0 ;  /* 0x3f80000008067808 */ /* 0x000fe40000000000 */
[----:B------:R-:W3:Y:S03]  /*0750*/  LDS R8, [R20+0x820] ;  /* 0x0008200014087984 */ /* 0x000ee60000000800 */
[----:B------:R-:W4:Y:S01]  /*0760*/  MUFU.RCP R9, R9 ;  /* 0x0000000900097308 */ /* 0x000f220000001000 */
[----:B------:R-:W-:-:S04]  /*0770*/  @!P1 FMUL R6, R6, 16777216 ;  /* 0x4b80000006069820 */ /* 0x000fc80000400000 */
[----:B----4-:R-:W-:Y:S02]  /*0780*/  FMUL R4, R9, R6 ;  /* 0x0000000609047220 */ /* 0x010fe40000400000 */
[----:B------:R-:W4:Y:S01]  /*0790*/  LDS R6, [R20+0xc30] ;  /* 0x000c300014067984 */ /* 0x000f220000000800 */
[--C-:B-1----:R-:W-:Y:S01]  /*07a0*/  FADD R5, R26, -R19.reuse ;  /* 0x800000131a057221 */ /* 0x102fe20000000000 */
[--C-:B------:R-:W-:Y:S01]  /*07b0*/  FADD R35, R11, -R19.reuse ;  /* 0x800000130b237221 */ /* 0x100fe20000000000 */
[--C-:B-----5:R-:W-:Y:S01]  /*07c0*/  FADD R11, R2, -R19.reuse ;  /* 0x80000013020b7221 */ /* 0x120fe20000000000 */
[--C-:B------:R-:W-:Y:S01]  /*07d0*/  FADD R27, R27, -R19.reuse ;  /* 0x800000131b1b7221 */ /* 0x100fe20000000000 */
[--C-:B------:R-:W-:Y:S01]  /*07e0*/  FADD R15, R10, -R19.reuse ;  /* 0x800000130a0f7221 */ /* 0x100fe20000000000 */
[--C-:B------:R-:W-:Y:S01]  /*07f0*/  FADD R7, R28, -R19.reuse ;  /* 0x800000131c077221 */ /* 0x100fe20000000000 */
[--C-:B------:R-:W-:Y:S01]  /*0800*/  FADD R33, R3, -R19.reuse ;  /* 0x8000001303217221 */ /* 0x100fe20000000000 */
[----:B------:R-:W-:Y:S01]  /*0810*/  FMUL R5, R4, R5 ;  /* 0x0000000504057220 */ /* 0x000fe20000400000 */
[--C-:B------:R-:W-:Y:S01]  /*0820*/  FADD R9, R30, -R19.reuse ;  /* 0x800000131e097221 */ /* 0x100fe20000000000 */
[--C-:B------:R-:W-:Y:S01]  /*0830*/  FADD R3, R14, -R19.reuse ;  /* 0x800000130e037221 */ /* 0x100fe20000000000 */
[----:B------:R-:W-:Y:S01]  /*0840*/  FMUL R11, R4, R11 ;  /* 0x0000000b040b7220 */ /* 0x000fe20000400000 */
[--C-:B------:R-:W-:Y:S01]  /*0850*/  FADD R29, R29, -R19.reuse ;  /* 0x800000131d1d7221 */ /* 0x100fe20000000000 */
[--C-:B------:R-:W-:Y:S01]  /*0860*/  FADD R31, R31, -R19.reuse ;  /* 0x800000131f1f7221 */ /* 0x100fe20000000000 */
[--C-:B------:R-:W-:Y:S01]  /*0870*/  FADD R13, R0, -R19.reuse ;  /* 0x80000013000d7221 */ /* 0x100fe20000000000 */
[--C-:B------:R-:W-:Y:S01]  /*0880*/  FADD R18, R18, -R19.reuse ;  /* 0x8000001312127221 */ /* 0x100fe20000000000 */
[--C-:B0-----:R-:W-:Y:S01]  /*0890*/  FADD R37, R12, -R19.reuse ;  /* 0x800000130c257221 */ /* 0x101fe20000000000 */
[C---:B------:R-:W-:Y:S01]  /*08a0*/  FMUL R14, R4.reuse, R15 ;  /* 0x0000000f040e7220 */ /* 0x040fe20000400000 */
[----:B------:R-:W-:Y:S01]  /*08b0*/  FMUL R27, R4, R27 ;  /* 0x0000001b041b7220 */ /* 0x000fe20000400000 */
[--C-:B---3--:R-:W-:Y:S01]  /*08c0*/  FADD R8, R8, -R19.reuse ;  /* 0x8000001308087221 */ /* 0x108fe20000000000 */
[--C-:B--2---:R-:W-:Y:S01]  /*08d0*/  FFMA R15, R5, R17, R16.reuse ;  /* 0x00000011050f7223 */ /* 0x104fe20000000010 */
[C---:B------:R-:W-:Y:S01]  /*08e0*/  FMUL R3, R4.reuse, R3 ;  /* 0x0000000304037220 */ /* 0x040fe20000400000 */
[C---:B------:R-:W-:Y:S01]  /*08f0*/  FMUL R2, R4.reuse, R9 ;  /* 0x0000000904027220 */ /* 0x040fe20000400000 */
[-CC-:B------:R-:W-:Y:S01]  /*0900*/  FFMA R5, R11, R17.reuse, R16.reuse ;  /* 0x000000110b057223 */ /* 0x180fe20000000010 */
[----:B------:R-:W-:Y:S01]  /*0910*/  FMUL R9, R4, R8 ;  /* 0x0000000804097220 */ /* 0x000fe20000400000 */
[----:B------:R-:W-:Y:S01]  /*0920*/  LOP3.LUT R11, R24, 0xe0, RZ, 0xfc, !PT ;  /* 0x000000e0180b7812 */ /* 0x000fe200078efcff */
[----:B------:R-:W-:Y:S01]  /*0930*/  FFMA R0, R27, R17, R16 ;  /* 0x000000111b007223 */ /* 0x000fe20000000010 */
[C---:B------:R-:W-:Y:S01]  /*0940*/  FMUL R28, R4.reuse, R29 ;  /* 0x0000001d041c7220 */ /* 0x040fe20000400000 */
[----:B------:R-:W-:Y:S01]  /*0950*/  FMUL R13, R4, R13 ;  /* 0x0000000d040d7220 */ /* 0x000fe20000400000 */
[----:B----4-:R-:W-:Y:S01]  /*0960*/  FADD R19, R6, -R19 ;  /* 0x8000001306137221 */ /* 0x010fe20000000000 */
[C---:B------:R-:W-:Y:S01]  /*0970*/  FMUL R6, R4.reuse, R7 ;  /* 0x0000000704067220 */ /* 0x040fe20000400000 */
[----:B------:R-:W-:-:S03]  /*0980*/  FMUL R7, R4, R18 ;  /* 0x0000001204077220 */ /* 0x000fc60000400000 */
[-CC-:B------:R-:W-:Y:S01]  /*0990*/  FFMA R27, R6, R17.reuse, R16.reuse ;  /* 0x00000011061b7223 */ /* 0x180fe20000000010 */
[-CC-:B------:R-:W-:Y:S01]  /*09a0*/  FFMA R6, R3, R17.reuse, R16.reuse ;  /* 0x0000001103067223 */ /* 0x180fe20000000010 */
[----:B------:R-:W-:Y:S01]  /*09b0*/  FFMA R3, R9, R17, R16 ;  /* 0x0000001109037223 */ /* 0x000fe20000000010 */
[----:B------:R-:W-:-:S04]  /*09c0*/  IMAD.HI R9, R11, 0x2aaaaaab, RZ ;  /* 0x2aaaaaab0b097827 */ /* 0x000fc800078e02ff */
[C---:B------:R-:W-:Y:S01]  /*09d0*/  FMUL R33, R4.reuse, R33 ;  /* 0x0000002104217220 */ /* 0x040fe20000400000 */
[C---:B------:R-:W-:Y:S01]  /*09e0*/  FMUL R35, R4.reuse, R35 ;  /* 0x0000002304237220 */ /* 0x040fe20000400000 */
[C---:B------:R-:W-:Y:S01]  /*09f0*/  FMUL R31, R4.reuse, R31 ;  /* 0x0000001f041f7220 */ /* 0x040fe20000400000 */
[C---:B------:R-:W-:Y:S01]  /*0a00*/  FMUL R37, R4.reuse, R37 ;  /* 0x0000002504257220 */ /* 0x040fe20000400000 */
[----:B------:R-:W-:Y:S01]  /*0a10*/  FMUL R29, R4, R19 ;  /* 0x00000013041d7220 */ /* 0x000fe20000400000 */
[----:B------:R-:W-:Y:S01]  /*0a20*/  FFMA R4, R7, R17, R16 ;  /* 0x0000001107047223 */ /* 0x000fe20000000010 */
[----:B------:R-:W-:Y:S02]  /*0a30*/  SHF.R.U32.HI R22, RZ, 0x1f, R9 ;  /* 0x0000001fff167819 */ /* 0x000fe40000011609 */
[----:B------:R-:W-:Y:S02]  /*0a40*/  LOP3.LUT R7, R24, 0xd0, RZ, 0xfc, !PT ;  /* 0x000000d018077812 */ /* 0x000fe400078efcff */
[----:B------:R-:W-:-:S03]  /*0a50*/  LEA.HI.SX32 R22, R9, R22, 0x1c ;  /* 0x0000001609167211 */ /* 0x000fc600078fe2ff */
[----:B------:R-:W-:-:S05]  /*0a60*/  IMAD.HI R9, R7, 0x2aaaaaab, RZ ;  /* 0x2aaaaaab07097827 */ /* 0x000fca00078e02ff */
[----:B------:R-:W-:Y:S01]  /*0a70*/  SHF.R.U32.HI R30, RZ, 0x1f, R9 ;  /* 0x0000001fff1e7819 */ /* 0x000fe20000011609 */
[----:B------:R-:W-:-:S03]  /*0a80*/  IMAD R32, R22, -0x60, R11 ;  /* 0xffffffa016207824 */ /* 0x000fc600078e020b */
[----:B------:R-:W-:Y:S01]  /*0a90*/  LEA.HI.SX32 R30, R9, R30, 0x1c ;  /* 0x0000001e091e7211 */ /* 0x000fe200078fe2ff */
[----:B------:R-:W-:Y:S01]  /*0aa0*/  IMAD R9, R32, 0x3c1, R21 ;  /* 0x000003c120097824 */ /* 0x000fe200078e0215 */
[----:B------:R-:W-:-:S03]  /*0ab0*/  ISETP.GE.AND P0, PT, R21, 0x3c1, PT ;  /* 0x000003c11500780c */ /* 0x000fc60003f06270 */
[----:B------:R-:W-:Y:S01]  /*0ac0*/  IMAD R32, R30, -0x60, R7 ;  /* 0xffffffa01e207824 */ /* 0x000fe200078e0207 */
[----:B------:R-:W-:Y:S01]  /*0ad0*/  ISETP.LT.AND P1, PT, R11, 0x180, !P0 ;  /* 0x000001800b00780c */ /* 0x000fe20004721270 */
[-CC-:B------:R-:W-:Y:S01]  /*0ae0*/  FFMA R12, R13, R17.reuse, R16.reuse ;  /* 0x000000110d0c7223 */ /* 0x180fe20000000010 */
[----:B------:R-:W-:Y:S01]  /*0af0*/  LOP3.LUT R13, R24, 0x90, RZ, 0xfc, !PT ;  /* 0x00000090180d7812 */ /* 0x000fe200078efcff */
[----:B------:R-:W-:Y:S02]  /*0b00*/  IMAD R11, R32, 0x3c1, R21 ;  /* 0x000003c1200b7824 */ /* 0x000fe400078e0215 */
[-CC-:B------:R-:W-:Y:S01]  /*0b10*/  FFMA R8, R2, R17.reuse, R16.reuse ;  /* 0x0000001102087223 */ /* 0x180fe20000000010 */
[-CC-:B------:R-:W-:Y:S01]  /*0b20*/  FFMA R28, R28, R17.reuse, R16.reuse ;  /* 0x000000111c1c7223 */ /* 0x180fe20000000010 */
[-CC-:B------:R-:W-:Y:S01]  /*0b30*/  FFMA R19, R31, R17.reuse, R16.reuse ;  /* 0x000000111f137223 */ /* 0x180fe20000000010 */
[-CC-:B------:R-:W-:Y:S01]  /*0b40*/  FFMA R14, R14, R17.reuse, R16.reuse ;  /* 0x000000110e0e7223 */ /* 0x180fe20000000010 */
[-CC-:B------:R-:W-:Y:S01]  /*0b50*/  FFMA R18, R35, R17.reuse, R16.reuse ;  /* 0x0000001123127223 */ /* 0x180fe20000000010 */
[-CC-:B------:R-:W-:Y:S01]  /*0b60*/  FFMA R10, R33, R17.reuse, R16.reuse ;  /* 0x00000011210a7223 */ /* 0x180fe20000000010 */
[----:B------:R-:W-:Y:S01]  /*0b70*/  FFMA R2, R37, R17, R16 ;  /* 0x0000001125027223 */ /* 0x000fe20000000010 */
[----:B------:R-:W-:-:S02]  /*0b80*/  IMAD R11, R30, 0x258a0, R11 ;  /* 0x000258a01e0b7824 */ /* 0x000fc400078e020b */
[----:B------:R-:W-:Y:S01]  /*0b90*/  FFMA R16, R29, R17, R16 ;  /* 0x000000111d107223 */ /* 0x000fe20000000010 */
[----:B------:R-:W-:Y:S01]  /*0ba0*/  LEA.HI R30, R25, UR4, RZ, 0x1e ;  /* 0x00000004191e7c11 */ /* 0x000fe2000f8ff0ff */
[----:B------:R-:W-:Y:S01]  /*0bb0*/  IMAD.HI R17, R13, 0x2aaaaaab, RZ ;  /* 0x2aaaaaab0d117827 */ /* 0x000fe200078e02ff */
[----:B------:R-:W-:Y:S01]  /*0bc0*/  P2R R26, PR, RZ, 0x2 ;  /* 0x00000002ff1a7803 */ /* 0x000fe20000000000 */
[----:B------:R-:W-:Y:S01]  /*0bd0*/  BAR.SYNC.DEFER_BLOCKING 0x0 ;  /* 0x0000000000007b1d */ /* 0x000fe20000010000 */
[----:B------:R-:W-:Y:S01]  /*0be0*/  ISETP.LT.AND P1, PT, R7, 0x180, !P0 ;  /* 0x000001800700780c */ /* 0x000fe20004721270 */
[----:B------:R-:W-:Y:S01]  /*0bf0*/  IMAD R7, R25, 0x4, R30 ;  /* 0x0000000419077824 */ /* 0x000fe200078e021e */
[----:B------:R-:W-:-:S04]  /*0c00*/  SHF.R.U32.HI R30, RZ, 0x1f, R17 ;  /* 0x0000001fff1e7819 */ /* 0x000fc80000011611 */
[----:B------:R-:W-:-:S05]  /*0c10*/  LEA.HI.SX32 R30, R17, R30, 0x1c ;  /* 0x0000001e111e7211 */ /* 0x000fca00078fe2ff */
[----:B------:R-:W-:Y:S02]  /*0c20*/  IMAD R32, R30, -0x60, R13 ;  /* 0xffffffa01e207824 */ /* 0x000fe400078e020d */
[----:B------:R-:W-:Y:S02]  /*0c30*/  IMAD R9, R22, 0x258a0, R9 ;  /* 0x000258a016097824 */ /* 0x000fe400078e0209 */
[----:B------:R-:W-:Y:S01]  /*0c40*/  IMAD R17, R32, 0x3c1, R21 ;  /* 0x000003c120117824 */ /* 0x000fe200078e0215 */
[----:B------:R-:W-:Y:S02]  /*0c50*/  P2R R22, PR, RZ, 0x2 ;  /* 0x00000002ff167803 */ /* 0x000fe40000000000 */
[----:B------:R-:W-:Y:S01]  /*0c60*/  ISETP.LT.AND P1, PT, R13, 0x180, !P0 ;  /* 0x000001800d00780c */ /* 0x000fe20004721270 */
[----:B------:R-:W-:Y:S01]  /*0c70*/  IMAD R13, R30, 0x258a0, R17 ;  /* 0x000258a01e0d7824 */ /* 0x000fe200078e0211 */
[----:B------:R-:W-:Y:S02]  /*0c80*/  FSETP.GEU.AND P2, PT, R15, RZ, PT ;  /* 0x000000ff0f00720b */ /* 0x000fe40003f4e000 */
[----:B------:R-:W-:-:S02]  /*0c90*/  LOP3.LUT R17, R24, 0x80, RZ, 0xfc, !PT ;  /* 0x0000008018117812 */ /* 0x000fc400078efcff */
[----:B------:R-:W-:-:S03]  /*0ca0*/  FSEL R34, R15, RZ, P2 ;  /* 0x000000ff0f227208 */ /* 0x000fc60001000000 */
[----:B------:R-:W-:-:S05]  /*0cb0*/  IMAD.HI R15, R17, 0x2aaaaaab, RZ ;  /* 0x2aaaaaab110f7827 */ /* 0x000fca00078e02ff */
[----:B------:R-:W-:-:S04]  /*0cc0*/  SHF.R.U32.HI R30, RZ, 0x1f, R15 ;  /* 0x0000001fff1e7819 */ /* 0x000fc8000001160f */
[----:B------:R-:W-:-:S05]  /*0cd0*/  LEA.HI.SX32 R30, R15, R30, 0x1c ;  /* 0x0000001e0f1e7211 */ /* 0x000fca00078fe2ff */
[----:B------:R-:W-:Y:S01]  /*0ce0*/  IMAD R32, R30, -0x60, R17 ;  /* 0xffffffa01e207824 */ /* 0x000fe200078e0211 */
[----:B------:R-:W-:-:S03]  /*0cf0*/  FSETP.GEU.AND P3, PT, R0, RZ, PT ;  /* 0x000000ff0000720b */ /* 0x000fc60003f6e000 */
[----:B------:R-:W-:-:S04]  /*0d00*/  IMAD R15, R32, 0x3c1, R21 ;  /* 0x000003c1200f7824 */ /* 0x000fc800078e0215 */
[----:B------:R-:W-:Y:S01]  /*0d10*/  IMAD R15, R30, 0x258a0, R15 ;  /* 0x000258a01e0f7824 */ /* 0x000fe200078e020f */
[----:B------:R-:W-:Y:S02]  /*0d20*/  FSEL R30, R0, RZ, P3 ;  /* 0x000000ff001e7208 */ /* 0x000fe40001800000 */
[C---:B------:R-:W-:Y:S02]  /*0d30*/  FSETP.GEU.AND P3, PT, R27.reuse, RZ, PT ;  /* 0x000000ff1b00720b */ /* 0x040fe40003f6e000 */
[----:B------:R-:W-:Y:S02]  /*0d40*/  FSETP.GEU.AND P4, PT, R28, RZ, PT ;  /* 0x000000ff1c00720b */ /* 0x000fe40003f8e000 */
[----:B------:R-:W-:Y:S02]  /*0d50*/  FSEL R32, R27, RZ, P3 ;  /* 0x000000ff1b207208 */ /* 0x000fe40001800000 */
[----:B------:R-:W-:Y:S02]  /*0d60*/  FSETP.GEU.AND P3, PT, R8, RZ, PT ;  /* 0x000000ff0800720b */ /* 0x000fe40003f6e000 */
[----:B------:R-:W-:Y:S01]  /*0d70*/  LOP3.LUT R0, R24, 0xc0, RZ, 0xfc, !PT ;  /* 0x000000c018007812 */ /* 0x000fe200078efcff */
[----:B------:R0:W-:Y:S01]  /*0d80*/  STS [R7], R34 ;  /* 0x0000002207007388 */ /* 0x0001e20000000800 */
[----:B------:R-:W-:-:S02]  /*0d90*/  ISETP.LT.AND P2, PT, R17, 0x180, !P0 ;  /* 0x000001801100780c */ /* 0x000fc40004741270 */
[----:B------:R-:W-:Y:S01]  /*0da0*/  FSEL R36, R8, RZ, P3 ;  /* 0x000000ff08247208 */ /* 0x000fe20001800000 */
[----:B------:R-:W-:Y:S01]  /*0db0*/  IMAD.HI R17, R0, 0x2aaaaaab, RZ ;  /* 0x2aaaaaab00117827 */ /* 0x000fe200078e02ff */
[----:B------:R-:W-:Y:S02]  /*0dc0*/  LOP3.LUT R8, R24, 0xb0, RZ, 0xfc, !PT ;  /* 0x000000b018087812 */ /* 0x000fe400078efcff */
[----:B0-----:R-:W-:Y:S02]  /*0dd0*/  FSEL R34, R28, RZ, P4 ;  /* 0x000000ff1c227208 */ /* 0x001fe40002000000 */
[C---:B------:R-:W-:Y:S02]  /*0de0*/  FSETP.GEU.AND P4, PT, R19.reuse, RZ, PT ;  /* 0x000000ff1300720b */ /* 0x040fe40003f8e000 */
[----:B------:R-:W-:Y:S02]  /*0df0*/  LOP3.LUT R25, R24, 0x70, RZ, 0xfc, !PT ;  /* 0x0000007018197812 */ /* 0x000fe400078efcff */
[----:B------:R-:W-:Y:S01]  /*0e00*/  FSEL R29, R19, RZ, P4 ;  /* 0x000000ff131d7208 */ /* 0x000fe20002000000 */
[----:B------:R-:W-:Y:S01]  /*0e10*/  IMAD.HI R19, R8, 0x2aaaaaab, RZ ;  /* 0x2aaaaaab08137827 */ /* 0x000fe200078e02ff */
[----:B------:R-:W-:-:S03]  /*0e20*/  SHF.R.U32.HI R28, RZ, 0x1f, R17 ;  /* 0x0000001fff1c7819 */ /* 0x000fc60000011611 */
[----:B------:R-:W-:Y:S01]  /*0e30*/  IMAD.HI R27, R25, 0x2aaaaaab, RZ ;  /* 0x2aaaaaab191b7827 */ /* 0x000fe200078e02ff */
[----:B------:R-:W-:Y:S02]  /*0e40*/  LEA.HI.SX32 R17, R17, R28, 0x1c ;  /* 0x0000001c11117211 */ /* 0x000fe400078fe2ff */
[----:B------:R-:W-:-:S04]  /*0e50*/  SHF.R.U32.HI R28, RZ, 0x1f, R19 ;  /* 0x0000001fff1c7819 */ /* 0x000fc80000011613 */
[----:B------:R-:W-:Y:S02]  /*0e60*/  LEA.HI.SX32 R19, R19, R28, 0x1c ;  /* 0x0000001c13137211 */ /* 0x000fe400078fe2ff */
[----:B------:R-:W-:Y:S02]  /*0e70*/  SHF.R.U32.HI R28, RZ, 0x1f, R27 ;  /* 0x0000001fff1c7819 */ /* 0x000fe4000001161b */
[C---:B------:R-:W-:Y:S02]  /*0e80*/  FSETP.GEU.AND P4, PT, R14.reuse, RZ, PT ;  /* 0x000000ff0e00720b */ /* 0x040fe40003f8e000 */
[----:B------:R-:W-:Y:S01]  /*0e90*/  LEA.HI.SX32 R28, R27, R28, 0x1c ;  /* 0x0000001c1b1c7211 */ /* 0x000fe200078fe2ff */
[----:B------:R0:W-:Y:S01]  /*0ea0*/  STS [R7+0x4], R30 ;  /* 0x0000041e07007388 */ /* 0x0001e20000000800 */
[----:B------:R-:W-:Y:S02]  /*0eb0*/  FSEL R14, R14, RZ, P4 ;  /* 0x000000ff0e0e7208 */ /* 0x000fe40002000000 */
[----:B------:R-:W-:-:S02]  /*0ec0*/  FSETP.GEU.AND P4, PT, R18, RZ, PT ;  /* 0x000000ff1200720b */ /* 0x000fc40003f8e000 */
[----:B------:R-:W-:Y:S01]  /*0ed0*/  ISETP.LT.AND P3, PT, R25, 0x180, !P0 ;  /* 0x000001801900780c */ /* 0x000fe20004761270 */
[----:B0-----:R-:W-:Y:S01]  /*0ee0*/  IMAD R30, R28, -0x60, R25 ;  /* 0xffffffa01c1e7824 */ /* 0x001fe200078e0219 */
[----:B------:R-:W-:Y:S02]  /*0ef0*/  FSEL R18, R18, RZ, P4 ;  /* 0x000000ff12127208 */ /* 0x000fe40002000000 */
[----:B------:R-:W-:Y:S01]  /*0f00*/  FSETP.GEU.AND P4, PT, R10, RZ, PT ;  /* 0x000000ff0a00720b */ /* 0x000fe20003f8e000 */
[----:B------:R-:W-:-:S04]  /*0f10*/  IMAD R25, R30, 0x3c1, R21 ;  /* 0x000003c11e197824 */ /* 0x000fc800078e0215 */
[----:B------:R-:W-:Y:S01]  /*0f20*/  IMAD R25, R28, 0x258a0, R25 ;  /* 0x000258a01c197824 */ /* 0x000fe200078e0219 */
[----:B------:R-:W-:Y:S02]  /*0f30*/  FSEL R28, R10, RZ, P4 ;  /* 0x000000ff0a1c7208 */ /* 0x000fe40002000000 */
[----:B------:R-:W-:-:S04]  /*0f40*/  FSETP.GEU.AND P4, PT, R12, RZ, PT ;  /* 0x000000ff0c00720b */ /* 0x000fc80003f8e000 */
[----:B------:R-:W-:Y:S02]  /*0f50*/  FSEL R30, R12, RZ, P4 ;  /* 0x000000ff0c1e7208 */ /* 0x000fe40002000000 */
[C---:B------:R-:W-:Y:S01]  /*0f60*/  FSETP.GEU.AND P4, PT, R5.reuse, RZ, PT ;  /* 0x000000ff0500720b */ /* 0x040fe20003f8e000 */
[----:B------:R0:W-:Y:S01]  /*0f70*/  STS [R7+0x8], R32 ;  /* 0x0000082007007388 */ /* 0x0001e20000000800 */
[C---:B------:R-:W-:Y:S02]  /*0f80*/  LOP3.LUT R12, R24.reuse, 0x60, RZ, 0xfc, !PT ;  /* 0x00000060180c7812 */ /* 0x040fe400078efcff */
[----:B------:R-:W-:Y:S01]  /*0f90*/  LOP3.LUT R10, R24, 0xa0, RZ, 0xfc, !PT ;  /* 0x000000a0180a7812 */ /* 0x000fe200078efcff */
[----:B------:R1:W-:Y:S01]  /*0fa0*/  STS [R7+0xc], R34 ;  /* 0x00000c2207007388 */ /* 0x0003e20000000800 */
[----:B0-----:R-:W-:Y:S02]  /*0fb0*/  FSEL R32, R5, RZ, P4 ;  /* 0x000000ff05207208 */ /* 0x001fe40002000000 */
[----:B------:R-:W-:Y:S01]  /*0fc0*/  FSETP.GEU.AND P4, PT, R6, RZ, PT ;  /* 0x000000ff0600720b */ /* 0x000fe20003f8e000 */
[----:B------:R0:W-:Y:S01]  /*0fd0*/  STS [R7+0x14], R29 ;  /* 0x0000141d07007388 */ /* 0x0001e20000000800 */
[----:B------:R-:W-:-:S02]  /*0fe0*/  IMAD.HI R27, R10, 0x2aaaaaab, RZ ;  /* 0x2aaaaaab0a1b7827 */ /* 0x000fc400078e02ff */
[----:B-1----:R-:W-:Y:S02]  /*0ff0*/  FSEL R34, R6, RZ, P4 ;  /* 0x000000ff06227208 */ /* 0x002fe40002000000 */
[----:B------:R-:W-:Y:S01]  /*1000*/  FSETP.GEU.AND P4, PT, R4, RZ, PT ;  /* 0x000000ff0400720b */ /* 0x000fe20003f8e000 */
[----:B0-----:R-:W-:Y:S01]  /*1010*/  IMAD.HI R29, R12, 0x2aaaaaab, RZ ;  /* 0x2aaaaaab0c1d7827 */ /* 0x001fe200078e02ff */
[----:B------:R0:W-:Y:S02]  /*1020*/  STS [R7+0x18], R14 ;  /* 0x0000180e07007388 */ /* 0x0001e40000000800 */
[----:B------:R-:W-:Y:S02]  /*1030*/  FSEL R4, R4, RZ, P4 ;  /* 0x000000ff04047208 */ /* 0x000fe40002000000 */
[----:B------:R-:W-:Y:S02]  /*1040*/  FSETP.GEU.AND P4, PT, R2, RZ, PT ;  /* 0x000000ff0200720b */ /* 0x000fe40003f8e000 */
[----:B------:R-:W-:-:S02]  /*1050*/  SHF.R.U32.HI R6, RZ, 0x1f, R29 ;  /* 0x0000001fff067819 */ /* 0x000fc4000001161d */
[----:B0-----:R-:W-:Y:S02]  /*1060*/  SHF.R.U32.HI R14, RZ, 0x1f, R27 ;  /* 0x0000001fff0e7819 */ /* 0x001fe4000001161b */
[----:B------:R-:W-:Y:S02]  /*1070*/  LEA.HI.SX32 R29, R29, R6, 0x1c ;  /* 0x000000061d1d7211 */ /* 0x000fe400078fe2ff */
[----:B------:R-:W-:Y:S02]  /*1080*/  LEA.HI.SX32 R27, R27, R14, 0x1c ;  /* 0x0000000e1b1b7211 */ /* 0x000fe400078fe2ff */
[----:B------:R-:W-:Y:S02]  /*1090*/  FSEL R6, R2, RZ, P4 ;  /* 0x000000ff02067208 */ /* 0x000fe40002000000 */
[----:B------:R-:W-:Y:S02]  /*10a0*/  LOP3.LUT R14, R24, 0x50, RZ, 0xfc, !PT ;  /* 0x00000050180e7812 */ /* 0x000fe400078efcff */
[----:B------:R-:W-:Y:S01]  /*10b0*/  FSETP.GEU.AND P4, PT, R3, RZ, PT ;  /* 0x000000ff0300720b */ /* 0x000fe20003f8e000 */
[----:B------:R0:W-:Y:S02]  /*10c0*/  STS [R7+0x20], R28 ;  /* 0x0000201c07007388 */ /* 0x0001e40000000800 */
[----:B------:R-:W-:-:S02]  /*10d0*/  IMAD.HI R31, R14, 0x2aaaaaab, RZ ;  /* 0x2aaaaaab0e1f7827 */ /* 0x000fc400078e02ff */
[----:B------:R1:W-:Y:S01]  /*10e0*/  STS [R7+0x1c], R18 ;  /* 0x00001c1207007388 */ /* 0x0003e20000000800 */
[----:B0-----:R-:W-:Y:S02]  /*10f0*/  FSEL R28, R3, RZ, P4 ;  /* 0x000000ff031c7208 */ /* 0x001fe40002000000 */
[----:B------:R-:W-:Y:S02]  /*1100*/  FSETP.GEU.AND P4, PT, R16, RZ, PT ;  /* 0x000000ff1000720b */ /* 0x000fe40003f8e000 */
[----:B-1----:R-:W-:Y:S01]  /*1110*/  LOP3.LUT R18, R24, 0x40, RZ, 0xfc, !PT ;  /* 0x0000004018127812 */ /* 0x002fe200078efcff */
[----:B------:R0:W-:Y:S01]  /*1120*/  STS [R7+0x24], R30 ;  /* 0x0000241e07007388 */ /* 0x0001e20000000800 */
[----:B------:R-:W-:-:S03]  /*1130*/  SHF.R.U32.HI R2, RZ, 0x1f, R31 ;  /* 0x0000001fff027819 */ /* 0x000fc6000001161f */
[----:B------:R-:W-:Y:S01]  /*1140*/  IMAD.HI R33, R18, 0x2aaaaaab, RZ ;  /* 0x2aaaaaab12217827 */ /* 0x000fe200078e02ff */
[----:B------:R1:W-:Y:S01]  /*1150*/  STS [R7+0x30], R4 ;  /* 0x0000300407007388 */ /* 0x0003e20000000800 */
[----:B0-----:R-:W-:Y:S02]  /*1160*/  FSEL R30, R16, RZ, P4 ;  /* 0x000000ff101e7208 */ /* 0x001fe40002000000 */
[C---:B------:R-:W-:Y:S02]  /*1170*/  LOP3.LUT R16, R24.reuse, 0x30, RZ, 0xfc, !PT ;  /* 0x0000003018107812 */ /* 0x040fe400078efcff */
[----:B------:R-:W-:Y:S02]  /*1180*/  LEA.HI.SX32 R31, R31, R2, 0x1c ;  /* 0x000000021f1f7211 */ /* 0x000fe400078fe2ff */
[----:B------:R-:W-:Y:S01]  /*1190*/  LOP3.LUT R2, R24, 0x20, RZ, 0xfc, !PT ;  /* 0x0000002018027812 */ /* 0x000fe200078efcff */
[----:B------:R-:W-:Y:S01]  /*11a0*/  IMAD.HI R35, R16, 0x2aaaaaab, RZ ;  /* 0x2aaaaaab10237827 */ /* 0x000fe200078e02ff */
[----:B-1----:R-:W-:-:S03]  /*11b0*/  SHF.R.U32.HI R4, RZ, 0x1f, R33 ;  /* 0x0000001fff047819 */ /* 0x002fc60000011621 */
[----:B------:R-:W-:Y:S01]  /*11c0*/  IMAD.HI R3, R2, 0x2aaaaaab, RZ ;  /* 0x2aaaaaab02037827 */ /* 0x000fe200078e02ff */
[----:B------:R-:W-:Y:S02]  /*11d0*/  LEA.HI.SX32 R33, R33, R4, 0x1c ;  /* 0x0000000421217211 */ /* 0x000fe400078fe2ff */
[----:B------:R-:W-:-:S04]  /*11e0*/  SHF.R.U32.HI R4, RZ, 0x1f, R35 ;  /* 0x0000001fff047819 */ /* 0x000fc80000011623 */
[----:B------:R-:W-:Y:S02]  /*11f0*/  LEA.HI.SX32 R35, R35, R4, 0x1c ;  /* 0x0000000423237211 */ /* 0x000fe400078fe2ff */
[----:B------:R-:W-:-:S04]  /*1200*/  SHF.R.U32.HI R4, RZ, 0x1f, R3 ;  /* 0x0000001fff047819 */ /* 0x000fc80000011603 */
[----:B------:R-:W-:Y:S02]  /*1210*/  LEA.HI.SX32 R3, R3, R4, 0x1c ;  /* 0x0000000403037211 */ /* 0x000fe400078fe2ff */
[----:B------:R-:W-:-:S03]  /*1220*/  ISETP.LT.AND P4, PT, R2, 0x180, !P0 ;  /* 0x000001800200780c */ /* 0x000fc60004781270 */
[----:B------:R-:W-:Y:S01]  /*1230*/  IMAD R4, R3, -0x60, R2 ;  /* 0xffffffa003047824 */ /* 0x000fe200078e0202 */
[----:B------:R-:W-:-:S03]  /*1240*/  LOP3.LUT R2, R24, 0x10, RZ, 0xfc, !PT ;  /* 0x0000001018027812 */ /* 0x000fc600078efcff */
[----:B------:R-:W-:-:S04]  /*1250*/  IMAD R4, R4, 0x3c1, R21 ;  /* 0x000003c104047824 */ /* 0x000fc800078e0215 */
[----:B------:R-:W-:Y:S02]  /*1260*/  IMAD R37, R3, 0x258a0, R4 ;  /* 0x000258a003257824 */ /* 0x000fe400078e0204 */
[----:B------:R-:W-:-:S05]  /*1270*/  IMAD.HI R3, R2, 0x2aaaaaab, RZ ;  /* 0x2aaaaaab02037827 */ /* 0x000fca00078e02ff */
[----:B------:R-:W-:-:S04]  /*1280*/  SHF.R.U32.HI R4, RZ, 0x1f, R3 ;  /* 0x0000001fff047819 */ /* 0x000fc80000011603 */
[----:B------:R-:W-:Y:S02]  /*1290*/  LEA.HI.SX32 R3, R3, R4, 0x1c ;  /* 0x0000000403037211 */ /* 0x000fe400078fe2ff */
[----:B------:R-:W-:-:S03]  /*12a0*/  ISETP.LT.AND P5, PT, R2, 0x180, !P0 ;  /* 0x000001800200780c */ /* 0x000fc600047a1270 */
[C---:B------:R-:W-:Y:S02]  /*12b0*/  IMAD R4, R3.reuse, -0x60, R2 ;  /* 0xffffffa003047824 */ /* 0x040fe400078e0202 */
[----:B------:R-:W-:Y:S01]  /*12c0*/  IMAD.HI R2, R24, 0x2aaaaaab, RZ ;  /* 0x2aaaaaab18027827 */ /* 0x000fe200078e02ff */
[----:B------:R-:W-:Y:S03]  /*12d0*/  STS [R7+0x10], R36 ;  /* 0x0000102407007388 */ /* 0x000fe60000000800 */
[----:B------:R-:W-:Y:S01]  /*12e0*/  IMAD R4, R4, 0x3c1, R21 ;  /* 0x000003c104047824 */ /* 0x000fe200078e0215 */
[----:B------:R-:W-:Y:S04]  /*12f0*/  STS [R7+0x28], R32 ;  /* 0x0000282007007388 */ /* 0x000fe80000000800 */
[----:B------:R-:W-:Y:S04]  /*1300*/  STS [R7+0x2c], R34 ;  /* 0x00002c2207007388 */ /* 0x000fe80000000800 */
[----:B------:R-:W-:Y:S04]  /*1310*/  STS [R7+0x34], R6 ;  /* 0x0000340607007388 */ /* 0x000fe80000000800 */
[----:B------:R-:W-:Y:S04]  /*1320*/  STS [R7+0x38], R28 ;  /* 0x0000381c07007388 */ /* 0x000fe80000000800 */
[----:B------:R0:W-:Y:S02]  /*1330*/  STS [R7+0x3c], R30 ;  /* 0x00003c1e07007388 */ /* 0x0001e40000000800 */
[----:B0-----:R-:W-:Y:S01]  /*1340*/  IMAD R7, R3, 0x258a0, R4 ;  /* 0x000258a003077824 */ /* 0x001fe200078e0204 */
[----:B------:R-:W-:-:S04]  /*1350*/  SHF.R.U32.HI R3, RZ, 0x1f, R2 ;  /* 0x0000001fff037819 */ /* 0x000fc80000011602 */
[----:B------:R-:W-:-:S05]  /*1360*/  LEA.HI.SX32 R3, R2, R3, 0x1c ;  /* 0x0000000302037211 */ /* 0x000fca00078fe2ff */
[----:B------:R-:W-:-:S04]  /*1370*/  IMAD R2, R3, -0x60, R24 ;  /* 0xffffffa003027824 */ /* 0x000fc800078e0218 */
[----:B------:R-:W-:-:S04]  /*1380*/  IMAD R2, R2, 0x3c1, R21 ;  /* 0x000003c102027824 */ /* 0x000fc800078e0215 */
[----:B------:R-:W-:Y:S02]  /*1390*/  IMAD R5, R3, 0x258a0, R2 ;  /* 0x000258a003057824 */ /* 0x000fe400078e0202 */
[----:B------:R-:W0:Y:S02]  /*13a0*/  S2R R2, SR_TID.X ;  /* 0x0000000000027919 */ /* 0x000e240000002100 */
[----:B0-----:R-:W-:-:S04]  /*13b0*/  SHF.R.U32.HI R2, RZ, 0x2, R2 ;  /* 0x00000002ff027819 */ /* 0x001fc80000011602 */
[----:B------:R-:W-:-:S05]  /*13c0*/  LOP3.LUT R3, R2, 0x3c, RZ, 0xc0, !PT ;  /* 0x0000003c02037812 */ /* 0x000fca00078ec0ff */
[----:B------:R-:W-:Y:S01]  /*13d0*/  IMAD.IADD R28, R20, 0x1, R3 ;  /* 0x00000001141c7824 */ /* 0x000fe200078e0203 */
[----:B------:R-:W-:Y:S08]  /*13e0*/  BAR.SYNC.DEFER_BLOCKING 0x0 ;  /* 0x0000000000007b1d */ /* 0x000ff00000010000 */
[----:B------:R-:W0:Y:S01]  /*13f0*/  LDC.64 R2, c[0x0][0x238] ;  /* 0x00008e00ff027b82 */ /* 0x000e220000000a00 */
[----:B------:R-:W1:Y:S01]  /*1400*/  LDS R28, [R28] ;  /* 0x000000001c1c7984 */ /* 0x000e620000000800 */
[----:B------:R-:W-:-:S02]  /*1410*/  ISETP.LT.AND P6, PT, R24, 0x180, !P0 ;  /* 0x000001801800780c */ /* 0x000fc400047c1270 */
[----:B------:R-:W-:-:S04]  /*1420*/  LOP3.LUT R6, R23, 0x100, RZ, 0xfc, !PT ;  /* 0x0000010017067812 */ /* 0x000fc800078efcff */
[----:B------:R-:W-:Y:S01]  /*1430*/  SHF.R.U32.HI R6, RZ, 0x2, R6 ;  /* 0x00000002ff067819 */ /* 0x000fe20000011606 */
[----:B0-----:R-:W-:-:S03]  /*1440*/  IMAD.WIDE R4, R5, 0x4, R2 ;  /* 0x0000000405047825 */ /* 0x001fc600078e0202 */
[----:B------:R-:W-:-:S03]  /*1450*/  LOP3.LUT R6, R6, 0x7c, RZ, 0xc0, !PT ;  /* 0x0000007c06067812 */ /* 0x000fc600078ec0ff */
[----:B-1----:R-:W-:Y:S01]  /*1460*/  @P6 STG.E desc[UR6][R4.64], R28 ;  /* 0x0000001c04006986 */ /* 0x002fe2000c101906 */
[----:B------:R-:W-:Y:S01]  /*1470*/  ISETP.NE.AND P6, PT, R26, RZ, PT ;  /* 0x000000ff1a00720c */ /* 0x000fe20003fc5270 */
[----:B------:R-:W-:-:S06]  /*1480*/  IMAD.IADD R26, R20, 0x1, R6 ;  /* 0x00000001141a7824 */ /* 0x000fcc00078e0206 */
[----:B------:R-:W0:Y:S01]  /*1490*/  LDS R26, [R26+0x400] ;  /* 0x000400001a1a7984 */ /* 0x000e220000000800 */
[----:B------:R-:W-:-:S05]  /*14a0*/  IMAD.WIDE R6, R7, 0x4, R2 ;  /* 0x0000000407067825 */ /* 0x000fca00078e0202 */
[----:B0-----:R0:W-:Y:S01]  /*14b0*/  @P5 STG.E desc[UR6][R6.64], R26 ;  /* 0x0000001a06005986 */ /* 0x0011e2000c101906 */
[----:B------:R-:W-:Y:S02]  /*14c0*/  ISETP.NE.AND P5, PT, R22, RZ, PT ;  /* 0x000000ff1600720c */ /* 0x000fe40003fa5270 */
[----:B------:R-:W-:-:S04]  /*14d0*/  LOP3.LUT R22, R23, 0x200, RZ, 0xfc, !PT ;  /* 0x0000020017167812 */ /* 0x000fc800078efcff */
[----:B------:R-:W-:-:S04]  /*14e0*/  SHF.R.U32.HI R22, RZ, 0x2, R22 ;  /* 0x00000002ff167819 */ /* 0x000fc80000011616 */
[----:B------:R-:W-:-:S05]  /*14f0*/  LOP3.LUT R22, R22, 0xbc, RZ, 0xc0, !PT ;  /* 0x000000bc16167812 */ /* 0x000fca00078ec0ff */
[----:B------:R-:W-:-:S06]  /*1500*/  IMAD.IADD R22, R20, 0x1, R22 ;  /* 0x0000000114167824 */ /* 0x000fcc00078e0216 */
[----:B------:R-:W1:Y:S01]  /*1510*/  LDS R22, [R22+0x800] ;  /* 0x0008000016167984 */ /* 0x000e620000000800 */
[----:B------:R-:W-:Y:S01]  /*1520*/  IMAD.WIDE R4, R37, 0x4, R2 ;  /* 0x0000000425047825 */ /* 0x000fe200078e0202 */
[----:B0-----:R-:W-:-:S04]  /*1530*/  LOP3.LUT R6, R23, 0x300, RZ, 0xfc, !PT ;  /* 0x0000030017067812 */ /* 0x001fc800078efcff */
[----:B------:R-:W-:Y:S01]  /*1540*/  SHF.R.U32.HI R6, RZ, 0x2, R6 ;  /* 0x00000002ff067819 */ /* 0x000fe20000011606 */
[----:B-1----:R0:W-:Y:S01]  /*1550*/  @P4 STG.E desc[UR6][R4.64], R22 ;  /* 0x0000001604004986 */ /* 0x0021e2000c101906 */
[----:B------:R-:W-:Y:S01]  /*1560*/  ISETP.LT.AND P4, PT, R16, 0x180, !P0 ;  /* 0x000001801000780c */ /* 0x000fe20004781270 */
[----:B------:R-:W-:-:S04]  /*1570*/  IMAD R16, R35, -0x60, R16 ;  /* 0xffffffa023107824 */ /* 0x000fc800078e0210 */
[----:B------:R-:W-:-:S04]  /*1580*/  IMAD R16, R16, 0x3c1, R21 ;  /* 0x000003c110107824 */ /* 0x000fc800078e0215 */
[----:B------:R-:W-:Y:S01]  /*1590*/  IMAD R7, R35, 0x258a0, R16 ;  /* 0x000258a023077824 */ /* 0x000fe200078e0210 */
        /* <DEDUP_REMOVED lines=34> */
[----:B------:R-:W-:-:S05]  /*17c0*/  IMAD.IADD R12, R20, 0x1, R29 ;  /* 0x00000001140c7824 */ /* 0x000fca00078e021d */
[----:B------:R1:W2:Y:S01]  /*17d0*/  LDS R33, [R12+0x1800] ;  /* 0x001800000c217984 */ /* 0x0002a20000000800 */
[C---:B------:R-:W-:Y:S02]  /*17e0*/  LOP3.LUT R4, R23.reuse, 0x700, RZ, 0xfc, !PT ;  /* 0x0000070017047812 */ /* 0x040fe400078efcff */
[----:B0-----:R-:W-:Y:S02]  /*17f0*/  LOP3.LUT R6, R23, 0x800, RZ, 0xfc, !PT ;  /* 0x0000080017067812 */ /* 0x001fe400078efcff */
[----:B------:R-:W-:Y:S02]  /*1800*/  SHF.R.U32.HI R4, RZ, 0x2, R4 ;  /* 0x00000002ff047819 */ /* 0x000fe40000011604 */
[----:B------:R-:W-:Y:S02]  /*1810*/  SHF.R.U32.HI R6, RZ, 0x2, R6 ;  /* 0x00000002ff067819 */ /* 0x000fe40000011606 */
[----:B------:R-:W-:Y:S02]  /*1820*/  LOP3.LUT R7, R4, 0x1fc, RZ, 0xc0, !PT ;  /* 0x000001fc04077812 */ /* 0x000fe400078ec0ff */
[----:B------:R-:W-:-:S03]  /*1830*/  LOP3.LUT R31, R6, 0x23c, RZ, 0xc0, !PT ;  /* 0x0000023c061f7812 */ /* 0x000fc600078ec0ff */
[C---:B------:R-:W-:Y:S02]  /*1840*/  IMAD.IADD R7, R20.reuse, 0x1, R7 ;  /* 0x0000000114077824 */ /* 0x040fe400078e0207 */
[----:B------:R-:W-:Y:S01]  /*1850*/  IMAD.IADD R31, R20, 0x1, R31 ;  /* 0x00000001141f7824 */ /* 0x000fe200078e021f */
[----:B------:R-:W-:Y:S02]  /*1860*/  LOP3.LUT R6, R23, 0x900, RZ, 0xfc, !PT ;  /* 0x0000090017067812 */ /* 0x000fe400078efcff */
[----:B------:R0:W3:Y:S01]  /*1870*/  LDS R29, [R7+0x1c00] ;  /* 0x001c0000071d7984 */ /* 0x0000e20000000800 */
[----:B------:R-:W-:-:S03]  /*1880*/  IMAD.WIDE R4, R5, 0x4, R2 ;  /* 0x0000000405047825 */ /* 0x000fc600078e0202 */
[----:B------:R-:W4:Y:S01]  /*1890*/  LDS R31, [R31+0x2000] ;  /* 0x002000001f1f7984 */ /* 0x000f220000000800 */
[C---:B-1----:R-:W-:Y:S02]  /*18a0*/  LOP3.LUT R12, R23.reuse, 0xa00, RZ, 0xfc, !PT ;  /* 0x00000a00170c7812 */ /* 0x042fe400078efcff */
[----:B------:R-:W-:Y:S02]  /*18b0*/  SHF.R.U32.HI R6, RZ, 0x2, R6 ;  /* 0x00000002ff067819 */ /* 0x000fe40000011606 */
[C---:B------:R-:W-:Y:S02]  /*18c0*/  LOP3.LUT R14, R23.reuse, 0xb00, RZ, 0xfc, !PT ;  /* 0x00000b00170e7812 */ /* 0x040fe400078efcff */
[C---:B------:R-:W-:Y:S02]  /*18d0*/  LOP3.LUT R16, R23.reuse, 0xc00, RZ, 0xfc, !PT ;  /* 0x00000c0017107812 */ /* 0x040fe400078efcff */
[----:B------:R-:W-:Y:S02]  /*18e0*/  LOP3.LUT R18, R23, 0xd00, RZ, 0xfc, !PT ;  /* 0x00000d0017127812 */ /* 0x000fe400078efcff */
[----:B------:R-:W-:-:S02]  /*18f0*/  SHF.R.U32.HI R12, RZ, 0x2, R12 ;  /* 0x00000002ff0c7819 */ /* 0x000fc4000001160c */
[----:B------:R-:W-:Y:S01]  /*1900*/  SHF.R.U32.HI R14, RZ, 0x2, R14 ;  /* 0x00000002ff0e7819 */ /* 0x000fe2000001160e */
[----:B--2---:R1:W-:Y:S01]  /*1910*/  @P4 STG.E desc[UR6][R4.64], R33 ;  /* 0x0000002104004986 */ /* 0x0043e2000c101906 */
[----:B------:R-:W-:Y:S02]  /*1920*/  SHF.R.U32.HI R16, RZ, 0x2, R16 ;  /* 0x00000002ff107819 */ /* 0x000fe40000011610 */
[----:B------:R-:W-:Y:S02]  /*1930*/  SHF.R.U32.HI R18, RZ, 0x2, R18 ;  /* 0x00000002ff127819 */ /* 0x000fe40000011612 */
[----:B0-----:R-:W-:Y:S02]  /*1940*/  LOP3.LUT R7, R12, 0x2bc, RZ, 0xc0, !PT ;  /* 0x000002bc0c077812 */ /* 0x001fe400078ec0ff */
[----:B-1----:R-:W-:Y:S02]  /*1950*/  LOP3.LUT R4, R23, 0xe00, RZ, 0xfc, !PT ;  /* 0x00000e0017047812 */ /* 0x002fe400078efcff */
[----:B------:R-:W-:-:S02]  /*1960*/  LOP3.LUT R5, R6, 0x27c, RZ, 0xc0, !PT ;  /* 0x0000027c06057812 */ /* 0x000fc400078ec0ff */
[----:B------:R-:W-:Y:S02]  /*1970*/  SHF.R.U32.HI R4, RZ, 0x2, R4 ;  /* 0x00000002ff047819 */ /* 0x000fe40000011604 */
[----:B------:R-:W-:Y:S01]  /*1980*/  LOP3.LUT R33, R14, 0x2fc, RZ, 0xc0, !PT ;  /* 0x000002fc0e217812 */ /* 0x000fe200078ec0ff */
[----:B------:R-:W-:Y:S01]  /*1990*/  IMAD.IADD R26, R20, 0x1, R5 ;  /* 0x00000001141a7824 */ /* 0x000fe200078e0205 */
[----:B------:R-:W-:Y:S02]  /*19a0*/  LOP3.LUT R5, R16, 0x33c, RZ, 0xc0, !PT ;  /* 0x0000033c10057812 */ /* 0x000fe400078ec0ff */
[----:B------:R-:W-:Y:S01]  /*19b0*/  LOP3.LUT R35, R18, 0x37c, RZ, 0xc0, !PT ;  /* 0x0000037c12237812 */ /* 0x000fe200078ec0ff */
[----:B------:R-:W-:Y:S01]  /*19c0*/  IMAD.IADD R22, R20, 0x1, R7 ;  /* 0x0000000114167824 */ /* 0x000fe200078e0207 */
[----:B------:R-:W-:Y:S01]  /*19d0*/  LOP3.LUT R37, R4, 0x3bc, RZ, 0xc0, !PT ;  /* 0x000003bc04257812 */ /* 0x000fe200078ec0ff */
[C---:B------:R-:W-:Y:S01]  /*19e0*/  IMAD.IADD R18, R20.reuse, 0x1, R33 ;  /* 0x0000000114127824 */ /* 0x040fe200078e0221 */
[----:B------:R-:W0:Y:S01]  /*19f0*/  LDS R26, [R26+0x2400] ;  /* 0x002400001a1a7984 */ /* 0x000e220000000800 */
[----:B------:R-:W-:-:S02]  /*1a00*/  IMAD.IADD R16, R20, 0x1, R5 ;  /* 0x0000000114107824 */ /* 0x000fc400078e0205 */
[C---:B------:R-:W-:Y:S01]  /*1a10*/  IMAD.IADD R14, R20.reuse, 0x1, R35 ;  /* 0x00000001140e7824 */ /* 0x040fe200078e0223 */
[----:B------:R-:W1:Y:S01]  /*1a20*/  LDS R22, [R22+0x2800] ;  /* 0x0028000016167984 */ /* 0x000e620000000800 */
[----:B------:R-:W-:-:S03]  /*1a30*/  IMAD.IADD R12, R20, 0x1, R37 ;  /* 0x00000001140c7824 */ /* 0x000fc600078e0225 */
[----:B------:R-:W2:Y:S04]  /*1a40*/  LDS R18, [R18+0x2c00] ;  /* 0x002c000012127984 */ /* 0x000ea80000000800 */
[----:B------:R-:W5:Y:S04]  /*1a50*/  LDS R16, [R16+0x3000] ;  /* 0x0030000010107984 */ /* 0x000f680000000800 */
[----:B------:R-:W0:Y:S04]  /*1a60*/  LDS R14, [R14+0x3400] ;  /* 0x003400000e0e7984 */ /* 0x000e280000000800 */
[----:B------:R-:W1:Y:S01]  /*1a70*/  LDS R12, [R12+0x3800] ;  /* 0x003800000c0c7984 */ /* 0x000e620000000800 */
[----:B------:R-:W-:-:S04]  /*1a80*/  IMAD.WIDE R4, R25, 0x4, R2 ;  /* 0x0000000419047825 */ /* 0x000fc800078e0202 */
[----:B------:R-:W-:Y:S01]  /*1a90*/  IMAD.WIDE R6, R15, 0x4, R2 ;  /* 0x000000040f067825 */ /* 0x000fe200078e0202 */
[----:B---3--:R3:W-:Y:S04]  /*1aa0*/  @P3 STG.E desc[UR6][R4.64], R29 ;  /* 0x0000001d04003986 */ /* 0x0087e8000c101906 */
[----:B----4-:R4:W-:Y:S01]  /*1ab0*/  @P2 STG.E desc[UR6][R6.64], R31 ;  /* 0x0000001f06002986 */ /* 0x0109e2000c101906 */
[----:B------:R-:W-:Y:S01]  /*1ac0*/  ISETP.LT.AND P2, PT, R0, 0x180, !P0 ;  /* 0x000001800000780c */ /* 0x000fe20004741270 */
[----:B------:R-:W-:Y:S01]  /*1ad0*/  IMAD R0, R17, -0x60, R0 ;  /* 0xffffffa011007824 */ /* 0x000fe200078e0200 */
[----:B------:R-:W-:Y:S01]  /*1ae0*/  ISETP.LT.AND P4, PT, R10, 0x180, !P0 ;  /* 0x000001800a00780c */ /* 0x000fe20004781270 */
[----:B------:R-:W-:Y:S01]  /*1af0*/  IMAD R10, R27, -0x60, R10 ;  /* 0xffffffa01b0a7824 */ /* 0x000fe200078e020a */
[----:B------:R-:W-:Y:S01]  /*1b00*/  ISETP.LT.AND P3, PT, R8, 0x180, !P0 ;  /* 0x000001800800780c */ /* 0x000fe20004761270 */
[----:B------:R-:W-:-:S02]  /*1b10*/  IMAD R0, R0, 0x3c1, R21 ;  /* 0x000003c100007824 */ /* 0x000fc400078e0215 */
[----:B------:R-:W-:Y:S02]  /*1b20*/  IMAD R8, R19, -0x60, R8 ;  /* 0xffffffa013087824 */ /* 0x000fe400078e0208 */
[--C-:B------:R-:W-:Y:S02]  /*1b30*/  IMAD R10, R10, 0x3c1, R21.reuse ;  /* 0x000003c10a0a7824 */ /* 0x100fe400078e0215 */
[----:B---3--:R-:W-:Y:S01]  /*1b40*/  IMAD R29, R17, 0x258a0, R0 ;  /* 0x000258a0111d7824 */ /* 0x008fe200078e0200 */
[----:B------:R-:W-:Y:S01]  /*1b50*/  LOP3.LUT R0, R24, 0xf0, RZ, 0xfc, !PT ;  /* 0x000000f018007812 */ /* 0x000fe200078efcff */
[----:B------:R-:W-:Y:S02]  /*1b60*/  IMAD R8, R8, 0x3c1, R21 ;  /* 0x000003c108087824 */ /* 0x000fe400078e0215 */
[----:B----4-:R-:W-:Y:S01]  /*1b70*/  IMAD R7, R27, 0x258a0, R10 ;  /* 0x000258a01b077824 */ /* 0x010fe200078e020a */
[----:B------:R-:W-:Y:S01]  /*1b80*/  ISETP.LT.AND P0, PT, R0, 0x180, !P0 ;  /* 0x000001800000780c */ /* 0x000fe20004701270 */
[----:B------:R-:W-:Y:S01]  /*1b90*/  IMAD R25, R19, 0x258a0, R8 ;  /* 0x000258a013197824 */ /* 0x000fe200078e0208 */
[----:B------:R-:W-:Y:S01]  /*1ba0*/  LOP3.LUT R23, R23, 0xf00, RZ, 0xfc, !PT ;  /* 0x00000f0017177812 */ /* 0x000fe200078efcff */
[----:B------:R-:W-:-:S04]  /*1bb0*/  IMAD.WIDE R4, R13, 0x4, R2 ;  /* 0x000000040d047825 */ /* 0x000fc800078e0202 */
[----:B------:R-:W-:Y:S01]  /*1bc0*/  IMAD.WIDE R6, R7, 0x4, R2 ;  /* 0x0000000407067825 */ /* 0x000fe200078e0202 */
[----:B------:R-:W-:-:S03]  /*1bd0*/  SHF.R.U32.HI R23, RZ, 0x2, R23 ;  /* 0x00000002ff177819 */ /* 0x000fc60000011617 */
[--C-:B------:R-:W-:Y:S01]  /*1be0*/  IMAD.WIDE R24, R25, 0x4, R2.reuse ;  /* 0x0000000419187825 */ /* 0x100fe200078e0202 */
[----:B0-----:R0:W-:Y:S03]  /*1bf0*/  @P1 STG.E desc[UR6][R4.64], R26 ;  /* 0x0000001a04001986 */ /* 0x0011e6000c101906 */
[--C-:B------:R-:W-:Y:S01]  /*1c00*/  IMAD.WIDE R28, R29, 0x4, R2.reuse ;  /* 0x000000041d1c7825 */ /* 0x100fe200078e0202 */
[----:B-1----:R0:W-:Y:S03]  /*1c10*/  @P4 STG.E desc[UR6][R6.64], R22 ;  /* 0x0000001606004986 */ /* 0x0021e6000c101906 */
[--C-:B------:R-:W-:Y:S01]  /*1c20*/  IMAD.WIDE R10, R11, 0x4, R2.reuse ;  /* 0x000000040b0a7825 */ /* 0x100fe200078e0202 */
[----:B--2---:R0:W-:Y:S03]  /*1c30*/  @P3 STG.E desc[UR6][R24.64], R18 ;  /* 0x0000001218003986 */ /* 0x0041e6000c101906 */
[----:B------:R-:W-:Y:S01]  /*1c40*/  IMAD.WIDE R8, R9, 0x4, R2 ;  /* 0x0000000409087825 */ /* 0x000fe200078e0202 */
[----:B------:R-:W-:Y:S01]  /*1c50*/  LOP3.LUT R23, R23, 0x3fc, RZ, 0xc0, !PT ;  /* 0x000003fc17177812 */ /* 0x000fe200078ec0ff */
[----:B-----5:R0:W-:Y:S04]  /*1c60*/  @P2 STG.E desc[UR6][R28.64], R16 ;  /* 0x000000101c002986 */ /* 0x0201e8000c101906 */
[----:B------:R0:W-:Y:S01]  /*1c70*/  @P5 STG.E desc[UR6][R10.64], R14 ;  /* 0x0000000e0a005986 */ /* 0x0001e2000c101906 */
[----:B------:R-:W-:-:S03]  /*1c80*/  IMAD.IADD R20, R20, 0x1, R23 ;  /* 0x0000000114147824 */ /* 0x000fc600078e0217 */
[----:B------:R0:W-:Y:S02]  /*1c90*/  @P6 STG.E desc[UR6][R8.64], R12 ;  /* 0x0000000c08006986 */ /* 0x0001e4000c101906 */
[----:B0-----:R-:W-:Y:S05]  /*1ca0*/  @!P0 EXIT ;  /* 0x000000000000894d */ /* 0x001fea0003800000 */
[----:B0-----:R-:W0:Y:S01]  /*1cb0*/  LDS R7, [R20+0x3c00] ;  /* 0x003c000014077984 */ /* 0x001e220000000800 */
[----:B------:R-:W-:-:S05]  /*1cc0*/  IMAD.HI R4, R0, 0x2aaaaaab, RZ ;  /* 0x2aaaaaab00047827 */ /* 0x000fca00078e02ff */
[----:B------:R-:W-:-:S04]  /*1cd0*/  SHF.R.U32.HI R5, RZ, 0x1f, R4 ;  /* 0x0000001fff057819 */ /* 0x000fc80000011604 */
[----:B------:R-:W-:-:S05]  /*1ce0*/  LEA.HI.SX32 R5, R4, R5, 0x1c ;  /* 0x0000000504057211 */ /* 0x000fca00078fe2ff */
[----:B------:R-:W-:-:S04]  /*1cf0*/  IMAD R0, R5, -0x60, R0 ;  /* 0xffffffa005007824 */ /* 0x000fc800078e0200 */
[----:B------:R-:W-:-:S04]  /*1d00*/  IMAD R0, R0, 0x3c1, R21 ;  /* 0x000003c100007824 */ /* 0x000fc800078e0215 */
[----:B------:R-:W-:-:S04]  /*1d10*/  IMAD R5, R5, 0x258a0, R0 ;  /* 0x000258a005057824 */ /* 0x000fc800078e0200 */
[----:B------:R-:W-:-:S05]  /*1d20*/  IMAD.WIDE R2, R5, 0x4, R2 ;  /* 0x0000000405027825 */ /* 0x000fca00078e0202 */
[----:B0-----:R-:W-:Y:S01]  /*1d30*/  STG.E desc[UR6][R2.64], R7 ;  /* 0x0000000702007986 */ /* 0x001fe2000c101906 */
[----:B------:R-:W-:Y:S05]  /*1d40*/  EXIT ;  /* 0x000000000000794d */ /* 0x000fea0003800000 */
.L_x_0:
[----:B------:R-:W-:-:S00]  /*1d50*/  BRA `(.L_x_0) ;  /* 0xfffffffc00fc7947 */ /* 0x000fc0000383ffff */
[----:B------:R-:W-:-:S00]  /*1d60*/  NOP ;  /* 0x0000000000007918 */ /* 0x000fc00000000000 */
        /* <DEDUP_REMOVED lines=9> */
.L_x_1:


//--------------------- .nv.global.init           --------------------------
	.section	.nv.global.init,"aw",@progbits
.nv.global.init:
	.type		_$_str,@object
	.size		_$_str,(_$_str_$_2 - _$_str)
_$_str:
        /*0000*/ 	.byte	0x5f, 0x5f, 0x43, 0x55, 0x44, 0x41, 0x5f, 0x46, 0x54, 0x5a, 0x00
	.type		_$_str_$_2,@object
	.size		_$_str_$_2,(.L_1 - _$_str_$_2)
_$_str_$_2:
        /*000b*/ 	.byte	0x5f, 0x5f, 0x43, 0x55, 0x44, 0x41, 0x5f, 0x50, 0x52, 0x45, 0x43, 0x5f, 0x53, 0x51, 0x52, 0x54
        /*001b*/ 	.byte	0x00
.L_1:


//--------------------- .nv.shared.triton_poi_fused__native_batch_norm_legit_no_training_relu_3 --------------------------
	.section	.nv.shared.triton_poi_fused__native_batch_norm_legit_no_training_relu_3,"aw",@nobits
	.sectionflags	@""
	.align	16
	.zero		1024


//--------------------- .nv.constant0.triton_poi_fused__native_batch_norm_legit_no_training_relu_3 --------------------------
	.section	.nv.constant0.triton_poi_fused__native_batch_norm_legit_no_training_relu_3,"a",@progbits
	.sectionflags	@""
	.align	4
.nv.constant0.triton_poi_fused__native_batch_norm_legit_no_training_relu_3:
	.zero		584
